//
// Generated by NVIDIA NVVM Compiler
//
// Compiler Build ID: CL-36424714
// Cuda compilation tools, release 13.0, V13.0.88
// Based on NVVM 20.0.0
//

.version 9.0
.target sm_100
.address_size 64

	// .globl	_Z8sumArrayPdS_i

.visible .entry _Z8sumArrayPdS_i(
	.param .u64 .ptr .align 1 _Z8sumArrayPdS_i_param_0,
	.param .u64 .ptr .align 1 _Z8sumArrayPdS_i_param_1,
	.param .u32 _Z8sumArrayPdS_i_param_2
)
{
	.reg .pred 	%p<2>;
	.reg .b32 	%r<6>;
	.reg .b64 	%rd<7>;
	.reg .b64 	%fd<3>;

	ld.param.u64 	%rd1, [_Z8sumArrayPdS_i_param_0];
	ld.param.u64 	%rd2, [_Z8sumArrayPdS_i_param_1];
	ld.param.u32 	%r2, [_Z8sumArrayPdS_i_param_2];
	mov.u32 	%r3, %ctaid.x;
	mov.u32 	%r4, %ntid.x;
	mov.u32 	%r5, %tid.x;
	mad.lo.s32 	%r1, %r3, %r4, %r5;
	setp.ge.s32 	%p1, %r1, %r2;
	@%p1 bra 	$L__BB0_2;
	cvta.to.global.u64 	%rd3, %rd1;
	cvta.to.global.u64 	%rd4, %rd2;
	mul.wide.s32 	%rd5, %r1, 8;
	add.s64 	%rd6, %rd3, %rd5;
	ld.global.f64 	%fd1, [%rd6];
	atom.global.add.f64 	%fd2, [%rd4], %fd1;
$L__BB0_2:
	ret;

}


// ===== COMPILED SASS (sm_100) =====

	.target	sm_100

	.elftype	@"ET_EXEC"


//--------------------- .note.nv.tkinfo           --------------------------
	.section	.note.nv.tkinfo,"",@"SHT_NOTE"
	.sectionflags	@"SHF_NOTE_NV_TKINFO"
	.tkinfo
        /*0018*/ 	.word	0x00000002
        /*0030*/ 	.string	""
        /*0030*/ 	.string	"ptxas"
        /*0030*/ 	.string	"Cuda compilation tools, release 13.0, V13.0.88"
        /*0030*/ 	.string	"Build cuda_13.0.r13.0/compiler.36424714_0"
        /*0030*/ 	.string	"-arch sm_100 -m 64 "



//--------------------- .note.nv.cuinfo           --------------------------
	.section	.note.nv.cuinfo,"",@"SHT_NOTE"
	.sectionflags	@"SHF_NOTE_NV_CUINFO"
        /*0018*/ 	.short	0x0002
        /*001a*/ 	.short	0x0064
        /*001c*/ 	.short	0x0082
	.zero		2


//--------------------- .nv.info                  --------------------------
	.section	.nv.info,"",@"SHT_CUDA_INFO"
	.align	4


	//----- nvinfo : EIATTR_REGCOUNT
	.align		4
        /*0000*/ 	.byte	0x04, 0x2f
        /*0002*/ 	.short	(.L_1 - .L_0)
	.align		4
.L_0:
        /*0004*/ 	.word	index@(_Z8sumArrayPdS_i)
        /*0008*/ 	.word	0x00000008


	//----- nvinfo : EIATTR_FRAME_SIZE
	.align		4
.L_1:
        /*000c*/ 	.byte	0x04, 0x11
        /*000e*/ 	.short	(.L_3 - .L_2)
	.align		4
.L_2:
        /*0010*/ 	.word	index@(_Z8sumArrayPdS_i)
        /*0014*/ 	.word	0x00000000


	//----- nvinfo : EIATTR_MIN_STACK_SIZE
	.align		4
.L_3:
        /*0018*/ 	.byte	0x04, 0x12
        /*001a*/ 	.short	(.L_5 - .L_4)
	.align		4
.L_4:
        /*001c*/ 	.word	index@(_Z8sumArrayPdS_i)
        /*0020*/ 	.word	0x00000000
.L_5:


//--------------------- .nv.compat                --------------------------
	.section	.nv.compat,"",@"SHT_CUDA_COMPAT_INFO"
	.align	4
        /*0000*/ 	.byte	0x02, 0x09, 0x00, 0x00, 0x02, 0x02, 0x01, 0x00, 0x02, 0x05, 0x05, 0x00, 0x03, 0x07, 0x01, 0x01
        /*0010*/ 	.byte	0x02, 0x03, 0x00, 0x00, 0x02, 0x06, 0x01, 0x00, 0x04, 0x0b, 0x08, 0x00, 0x09, 0x00, 0x00, 0x00
        /*0020*/ 	.byte	0x00, 0x00, 0x00, 0x00


//--------------------- .nv.info._Z8sumArrayPdS_i --------------------------
	.section	.nv.info._Z8sumArrayPdS_i,"",@"SHT_CUDA_INFO"
	.sectionflags	@""
	.align	4


	//----- nvinfo : EIATTR_CUDA_API_VERSION
	.align		4
        /*0000*/ 	.byte	0x04, 0x37
        /*0002*/ 	.short	(.L_7 - .L_6)
.L_6:
        /*0004*/ 	.word	0x00000082


	//----- nvinfo : EIATTR_KPARAM_INFO
	.align		4
.L_7:
        /*0008*/ 	.byte	0x04, 0x17
        /*000a*/ 	.short	(.L_9 - .L_8)
.L_8:
        /*000c*/ 	.word	0x00000000
        /*0010*/ 	.short	0x0002
        /*0012*/ 	.short	0x0010
        /*0014*/ 	.byte	0x00, 0xf0, 0x11, 0x00


	//----- nvinfo : EIATTR_KPARAM_INFO
	.align		4
.L_9:
        /*0018*/ 	.byte	0x04, 0x17
        /*001a*/ 	.short	(.L_11 - .L_10)
.L_10:
        /*001c*/ 	.word	0x00000000
        /*0020*/ 	.short	0x0001
        /*0022*/ 	.short	0x0008
        /*0024*/ 	.byte	0x00, 0xf5, 0x21, 0x00


	//----- nvinfo : EIATTR_KPARAM_INFO
	.align		4
.L_11:
        /*0028*/ 	.byte	0x04, 0x17
        /*002a*/ 	.short	(.L_13 - .L_12)
.L_12:
        /*002c*/ 	.word	0x00000000
        /*0030*/ 	.short	0x0000
        /*0032*/ 	.short	0x0000
        /*0034*/ 	.byte	0x00, 0xf5, 0x21, 0x00


	//----- nvinfo : EIATTR_SPARSE_MMA_MASK
	.align		4
.L_13:
        /*0038*/ 	.byte	0x03, 0x50
        /*003a*/ 	.short	0x0000


	//----- nvinfo : EIATTR_MAXREG_COUNT
	.align		4
        /*003c*/ 	.byte	0x03, 0x1b
        /*003e*/ 	.short	0x00ff


	//----- nvinfo : EIATTR_MERCURY_ISA_VERSION
	.align		4
        /*0040*/ 	.byte	0x03, 0x5f
        /*0042*/ 	.short	0x0101


	//----- nvinfo : EIATTR_VRC_CTA_INIT_COUNT
	.align		4
        /*0044*/ 	.byte	0x02, 0x4a
	.zero		1
	.zero		1


	//----- nvinfo : EIATTR_EXIT_INSTR_OFFSETS
	.align		4
        /*0048*/ 	.byte	0x04, 0x1c
        /*004a*/ 	.short	(.L_15 - .L_14)


	//   ....[0]....
.L_14:
        /*004c*/ 	.word	0x00000070


	//   ....[1]....
        /*0050*/ 	.word	0x000000e0


	//----- nvinfo : EIATTR_CBANK_PARAM_SIZE
	.align		4
.L_15:
        /*0054*/ 	.byte	0x03, 0x19
        /*0056*/ 	.short	0x0014


	//----- nvinfo : EIATTR_PARAM_CBANK
	.align		4
        /*0058*/ 	.byte	0x04, 0x0a
        /*005a*/ 	.short	(.L_17 - .L_16)
	.align		4
.L_16:
        /*005c*/ 	.word	index@(.nv.constant0._Z8sumArrayPdS_i)
        /*0060*/ 	.short	0x0380
        /*0062*/ 	.short	0x0014


	//----- nvinfo : EIATTR_SW_WAR
	.align		4
.L_17:
        /*0064*/ 	.byte	0x04, 0x36
        /*0066*/ 	.short	(.L_19 - .L_18)
.L_18:
        /*0068*/ 	.word	0x00000008
.L_19:


//--------------------- .nv.callgraph             --------------------------
	.section	.nv.callgraph,"",@"SHT_CUDA_CALLGRAPH"
	.align	4
	.sectionentsize	8
	.align		4
        /*0000*/ 	.word	0x00000000
	.align		4
        /*0004*/ 	.word	0xffffffff
	.align		4
        /*0008*/ 	.word	0x00000000
	.align		4
        /*000c*/ 	.word	0xfffffffe
	.align		4
        /*0010*/ 	.word	0x00000000
	.align		4
        /*0014*/ 	.word	0xfffffffd
	.align		4
        /*0018*/ 	.word	0x00000000
	.align		4
        /*001c*/ 	.word	0xfffffffc


//--------------------- .text._Z8sumArrayPdS_i    --------------------------
	.section	.text._Z8sumArrayPdS_i,"ax",@progbits
	.align	128
        .global         _Z8sumArrayPdS_i
        .type           _Z8sumArrayPdS_i,@function
        .size           _Z8sumArrayPdS_i,(.L_x_1 - _Z8sumArrayPdS_i)
        .other          _Z8sumArrayPdS_i,@"STO_CUDA_ENTRY STV_DEFAULT"
_Z8sumArrayPdS_i:
.text._Z8sumArrayPdS_i:
[----:B------:R-:W-:Y:S01]  /*0000*/  LDC R1, c[0x0][0x37c] ;  /* 0x0000df00ff017b82 */ /* 0x000fe20000000800 */
[----:B------:R-:W0:Y:S07]  /*0010*/  S2R R0, SR_TID.X ;  /* 0x0000000000007919 */ /* 0x000e2e0000002100 */
[----:B------:R-:W0:Y:S01]  /*0020*/  S2UR UR4, SR_CTAID.X ;  /* 0x00000000000479c3 */ /* 0x000e220000002500 */
[----:B------:R-:W1:Y:S07]  /*0030*/  LDCU UR5, c[0x0][0x390] ;  /* 0x00007200ff0577ac */ /* 0x000e6e0008000800 */
[----:B------:R-:W0:Y:S02]  /*0040*/  LDC R5, c[0x0][0x360] ;  /* 0x0000d800ff057b82 */ /* 0x000e240000000800 */
[----:B0-----:R-:W-:-:S05]  /*0050*/  IMAD R5, R5, UR4, R0 ;  /* 0x0000000405057c24 */ /* 0x001fca000f8e0200 */
[----:B-1----:R-:W-:-:S13]  /*0060*/  ISETP.GE.AND P0, PT, R5, UR5, PT ;  /* 0x0000000505007c0c */ /* 0x002fda000bf06270 */
[----:B------:R-:W-:Y:S05]  /*0070*/  @P0 EXIT ;  /* 0x000000000000094d */ /* 0x000fea0003800000 */
[----:B------:R-:W0:Y:S01]  /*0080*/  LDC.64 R2, c[0x0][0x380] ;  /* 0x0000e000ff027b82 */ /* 0x000e220000000a00 */
[----:B------:R-:W1:Y:S01]  /*0090*/  LDCU.64 UR4, c[0x0][0x358] ;  /* 0x00006b00ff0477ac */ /* 0x000e620008000a00 */
[----:B0-----:R-:W-:-:S06]  /*00a0*/  IMAD.WIDE R2, R5, 0x8, R2 ;  /* 0x0000000805027825 */ /* 0x001fcc00078e0202 */
[----:B-1----:R-:W2:Y:S01]  /*00b0*/  LDG.E.64 R2, desc[UR4][R2.64] ;  /* 0x0000000402027981 */ /* 0x002ea2000c1e1b00 */
[----:B------:R-:W2:Y:S03]  /*00c0*/  LDC.64 R4, c[0x0][0x388] ;  /* 0x0000e200ff047b82 */ /* 0x000ea60000000a00 */
[----:B--2---:R-:W-:Y:S01]  /*00d0*/  REDG.E.ADD.F64.RN.STRONG.GPU desc[UR4][R4.64], R2 ;  /* 0x00000002040079a6 */ /* 0x004fe2000c12ff04 */
[----:B------:R-:W-:Y:S05]  /*00e0*/  EXIT ;  /* 0x000000000000794d */ /* 0x000fea0003800000 */
.L_x_0:
[----:B------:R-:W-:-:S00]  /*00f0*/  BRA `(.L_x_0) ;  /* 0xfffffffc00fc7947 */ /* 0x000fc0000383ffff */
[----:B------:R-:W-:-:S00]  /*0100*/  NOP ;  /* 0x0000000000007918 */ /* 0x000fc00000000000 */
[----:B------:R-:W-:-:S00]  /*0110*/  NOP ;  /* 0x0000000000007918 */ /* 0x000fc00000000000 */
[----:B------:R-:W-:-:S00]  /*0120*/  NOP ;  /* 0x0000000000007918 */ /* 0x000fc00000000000 */
[----:B------:R-:W-:-:S00]  /*0130*/  NOP ;  /* 0x0000000000007918 */ /* 0x000fc00000000000 */
[----:B------:R-:W-:-:S00]  /*0140*/  NOP ;  /* 0x0000000000007918 */ /* 0x000fc00000000000 */
[----:B------:R-:W-:-:S00]  /*0150*/  NOP ;  /* 0x0000000000007918 */ /* 0x000fc00000000000 */
[----:B------:R-:W-:-:S00]  /*0160*/  NOP ;  /* 0x0000000000007918 */ /* 0x000fc00000000000 */
[----:B------:R-:W-:-:S00]  /*0170*/  NOP ;  /* 0x0000000000007918 */ /* 0x000fc00000000000 */
.L_x_1:


//--------------------- .nv.shared.reserved.0     --------------------------
	.section	.nv.shared.reserved.0,"aw",@nobits
	.weak		__nv_reservedSMEM_offset_0_alias
	.size		__nv_reservedSMEM_offset_0_alias, 0, 64
	.other		__nv_reservedSMEM_offset_0_alias,@"STO_CUDA_RESERVED_SHARED STV_DEFAULT"
__nv_reservedSMEM_offset_0_alias:
	.zero		0
	.zero		64


//--------------------- .nv.constant0._Z8sumArrayPdS_i --------------------------
	.section	.nv.constant0._Z8sumArrayPdS_i,"a",@progbits
	.sectionflags	@""
	.align	4
.nv.constant0._Z8sumArrayPdS_i:
	.zero		916


//--------------------- SYMBOLS --------------------------

	.type		.nv.reservedSmem.offset0,@object
	.size		.nv.reservedSmem.offset0,0x4
